//
// Generated by NVIDIA NVVM Compiler
//
// Compiler Build ID: CL-36424714
// Cuda compilation tools, release 13.0, V13.0.88
// Based on NVVM 20.0.0
//

.version 9.0
.target sm_100
.address_size 64

	// .globl	_Z14transposeNaivePfPKfii
// _ZZ18transposeCoalescedPfPKfiiE4tile has been demoted

.visible .entry _Z14transposeNaivePfPKfii(
	.param .u64 .ptr .align 1 _Z14transposeNaivePfPKfii_param_0,
	.param .u64 .ptr .align 1 _Z14transposeNaivePfPKfii_param_1,
	.param .u32 _Z14transposeNaivePfPKfii_param_2,
	.param .u32 _Z14transposeNaivePfPKfii_param_3
)
{
	.reg .pred 	%p<4>;
	.reg .b32 	%r<15>;
	.reg .b32 	%f<2>;
	.reg .b64 	%rd<9>;

	ld.param.u64 	%rd1, [_Z14transposeNaivePfPKfii_param_0];
	ld.param.u64 	%rd2, [_Z14transposeNaivePfPKfii_param_1];
	ld.param.u32 	%r3, [_Z14transposeNaivePfPKfii_param_2];
	ld.param.u32 	%r5, [_Z14transposeNaivePfPKfii_param_3];
	mov.u32 	%r6, %ctaid.x;
	mov.u32 	%r7, %ntid.x;
	mov.u32 	%r8, %tid.x;
	mad.lo.s32 	%r1, %r6, %r7, %r8;
	mov.u32 	%r9, %ctaid.y;
	mov.u32 	%r10, %ntid.y;
	mov.u32 	%r11, %tid.y;
	mad.lo.s32 	%r12, %r9, %r10, %r11;
	setp.ge.s32 	%p1, %r1, %r3;
	setp.ge.s32 	%p2, %r12, %r5;
	or.pred  	%p3, %p1, %p2;
	@%p3 bra 	$L__BB0_2;
	cvta.to.global.u64 	%rd3, %rd2;
	cvta.to.global.u64 	%rd4, %rd1;
	mad.lo.s32 	%r13, %r3, %r12, %r1;
	mad.lo.s32 	%r14, %r5, %r1, %r12;
	mul.wide.s32 	%rd5, %r13, 4;
	add.s64 	%rd6, %rd3, %rd5;
	ld.global.f32 	%f1, [%rd6];
	mul.wide.s32 	%rd7, %r14, 4;
	add.s64 	%rd8, %rd4, %rd7;
	st.global.f32 	[%rd8], %f1;
$L__BB0_2:
	ret;

}
	// .globl	_Z18transposeCoalescedPfPKfii
.visible .entry _Z18transposeCoalescedPfPKfii(
	.param .u64 .ptr .align 1 _Z18transposeCoalescedPfPKfii_param_0,
	.param .u64 .ptr .align 1 _Z18transposeCoalescedPfPKfii_param_1,
	.param .u32 _Z18transposeCoalescedPfPKfii_param_2,
	.param .u32 _Z18transposeCoalescedPfPKfii_param_3
)
{
	.reg .pred 	%p<7>;
	.reg .b32 	%r<25>;
	.reg .b32 	%f<3>;
	.reg .b64 	%rd<9>;
	// demoted variable
	.shared .align 4 .b8 _ZZ18transposeCoalescedPfPKfiiE4tile[4224];
	ld.param.u64 	%rd1, [_Z18transposeCoalescedPfPKfii_param_0];
	ld.param.u64 	%rd2, [_Z18transposeCoalescedPfPKfii_param_1];
	ld.param.u32 	%r7, [_Z18transposeCoalescedPfPKfii_param_2];
	ld.param.u32 	%r9, [_Z18transposeCoalescedPfPKfii_param_3];
	mov.u32 	%r10, %ctaid.x;
	shl.b32 	%r1, %r10, 5;
	mov.u32 	%r2, %tid.x;
	add.s32 	%r11, %r1, %r2;
	mov.u32 	%r12, %ctaid.y;
	shl.b32 	%r3, %r12, 5;
	mov.u32 	%r4, %tid.y;
	add.s32 	%r13, %r3, %r4;
	mad.lo.s32 	%r5, %r7, %r13, %r11;
	setp.ge.s32 	%p1, %r11, %r7;
	setp.ge.s32 	%p2, %r13, %r9;
	or.pred  	%p3, %p1, %p2;
	@%p3 bra 	$L__BB1_2;
	cvta.to.global.u64 	%rd3, %rd2;
	mul.wide.s32 	%rd4, %r5, 4;
	add.s64 	%rd5, %rd3, %rd4;
	ld.global.f32 	%f1, [%rd5];
	mov.u32 	%r15, _ZZ18transposeCoalescedPfPKfiiE4tile;
	mad.lo.s32 	%r16, %r4, 132, %r15;
	shl.b32 	%r17, %r2, 2;
	add.s32 	%r18, %r16, %r17;
	st.shared.f32 	[%r18], %f1;
$L__BB1_2:
	bar.sync 	0;
	add.s32 	%r19, %r3, %r2;
	add.s32 	%r20, %r1, %r4;
	mad.lo.s32 	%r6, %r9, %r20, %r19;
	setp.ge.s32 	%p4, %r19, %r9;
	setp.ge.s32 	%p5, %r20, %r7;
	or.pred  	%p6, %p5, %p4;
	@%p6 bra 	$L__BB1_4;
	mov.u32 	%r21, _ZZ18transposeCoalescedPfPKfiiE4tile;
	mad.lo.s32 	%r22, %r2, 132, %r21;
	shl.b32 	%r23, %r4, 2;
	add.s32 	%r24, %r22, %r23;
	ld.shared.f32 	%f2, [%r24];
	cvta.to.global.u64 	%rd6, %rd1;
	mul.wide.s32 	%rd7, %r6, 4;
	add.s64 	%rd8, %rd6, %rd7;
	st.global.f32 	[%rd8], %f2;
$L__BB1_4:
	ret;

}


// ===== COMPILED SASS (sm_100) =====

	.target	sm_100

	.elftype	@"ET_EXEC"


//--------------------- .note.nv.tkinfo           --------------------------
	.section	.note.nv.tkinfo,"",@"SHT_NOTE"
	.sectionflags	@"SHF_NOTE_NV_TKINFO"
	.tkinfo
        /*0018*/ 	.word	0x00000002
        /*0030*/ 	.string	""
        /*0030*/ 	.string	"ptxas"
        /*0030*/ 	.string	"Cuda compilation tools, release 13.0, V13.0.88"
        /*0030*/ 	.string	"Build cuda_13.0.r13.0/compiler.36424714_0"
        /*0030*/ 	.string	"-arch sm_100 -m 64 "



//--------------------- .note.nv.cuinfo           --------------------------
	.section	.note.nv.cuinfo,"",@"SHT_NOTE"
	.sectionflags	@"SHF_NOTE_NV_CUINFO"
        /*0018*/ 	.short	0x0002
        /*001a*/ 	.short	0x0064
        /*001c*/ 	.short	0x0082
	.zero		2


//--------------------- .nv.info                  --------------------------
	.section	.nv.info,"",@"SHT_CUDA_INFO"
	.align	4


	//----- nvinfo : EIATTR_REGCOUNT
	.align		4
        /*0000*/ 	.byte	0x04, 0x2f
        /*0002*/ 	.short	(.L_1 - .L_0)
	.align		4
.L_0:
        /*0004*/ 	.word	index@(_Z14transposeNaivePfPKfii)
        /*0008*/ 	.word	0x0000000a


	//----- nvinfo : EIATTR_FRAME_SIZE
	.align		4
.L_1:
        /*000c*/ 	.byte	0x04, 0x11
        /*000e*/ 	.short	(.L_3 - .L_2)
	.align		4
.L_2:
        /*0010*/ 	.word	index@(_Z14transposeNaivePfPKfii)
        /*0014*/ 	.word	0x00000000


	//----- nvinfo : EIATTR_REGCOUNT
	.align		4
.L_3:
        /*0018*/ 	.byte	0x04, 0x2f
        /*001a*/ 	.short	(.L_5 - .L_4)
	.align		4
.L_4:
        /*001c*/ 	.word	index@(_Z18transposeCoalescedPfPKfii)
        /*0020*/ 	.word	0x0000000c


	//----- nvinfo : EIATTR_FRAME_SIZE
	.align		4
.L_5:
        /*0024*/ 	.byte	0x04, 0x11
        /*0026*/ 	.short	(.L_7 - .L_6)
	.align		4
.L_6:
        /*0028*/ 	.word	index@(_Z18transposeCoalescedPfPKfii)
        /*002c*/ 	.word	0x00000000


	//----- nvinfo : EIATTR_MIN_STACK_SIZE
	.align		4
.L_7:
        /*0030*/ 	.byte	0x04, 0x12
        /*0032*/ 	.short	(.L_9 - .L_8)
	.align		4
.L_8:
        /*0034*/ 	.word	index@(_Z18transposeCoalescedPfPKfii)
        /*0038*/ 	.word	0x00000000


	//----- nvinfo : EIATTR_MIN_STACK_SIZE
	.align		4
.L_9:
        /*003c*/ 	.byte	0x04, 0x12
        /*003e*/ 	.short	(.L_11 - .L_10)
	.align		4
.L_10:
        /*0040*/ 	.word	index@(_Z14transposeNaivePfPKfii)
        /*0044*/ 	.word	0x00000000
.L_11:


//--------------------- .nv.compat                --------------------------
	.section	.nv.compat,"",@"SHT_CUDA_COMPAT_INFO"
	.align	4
        /*0000*/ 	.byte	0x02, 0x09, 0x00, 0x00, 0x02, 0x02, 0x01, 0x00, 0x02, 0x05, 0x05, 0x00, 0x03, 0x07, 0x01, 0x01
        /*0010*/ 	.byte	0x02, 0x03, 0x00, 0x00, 0x02, 0x06, 0x01, 0x00, 0x04, 0x0b, 0x08, 0x00, 0x09, 0x00, 0x00, 0x00
        /*0020*/ 	.byte	0x00, 0x00, 0x00, 0x00


//--------------------- .nv.info._Z18transposeCoalescedPfPKfii --------------------------
	.section	.nv.info._Z18transposeCoalescedPfPKfii,"",@"SHT_CUDA_INFO"
	.sectionflags	@""
	.align	4


	//----- nvinfo : EIATTR_CUDA_API_VERSION
	.align		4
        /*0000*/ 	.byte	0x04, 0x37
        /*0002*/ 	.short	(.L_13 - .L_12)
.L_12:
        /*0004*/ 	.word	0x00000082


	//----- nvinfo : EIATTR_KPARAM_INFO
	.align		4
.L_13:
        /*0008*/ 	.byte	0x04, 0x17
        /*000a*/ 	.short	(.L_15 - .L_14)
.L_14:
        /*000c*/ 	.word	0x00000000
        /*0010*/ 	.short	0x0003
        /*0012*/ 	.short	0x0014
        /*0014*/ 	.byte	0x00, 0xf0, 0x11, 0x00


	//----- nvinfo : EIATTR_KPARAM_INFO
	.align		4
.L_15:
        /*0018*/ 	.byte	0x04, 0x17
        /*001a*/ 	.short	(.L_17 - .L_16)
.L_16:
        /*001c*/ 	.word	0x00000000
        /*0020*/ 	.short	0x0002
        /*0022*/ 	.short	0x0010
        /*0024*/ 	.byte	0x00, 0xf0, 0x11, 0x00


	//----- nvinfo : EIATTR_KPARAM_INFO
	.align		4
.L_17:
        /*0028*/ 	.byte	0x04, 0x17
        /*002a*/ 	.short	(.L_19 - .L_18)
.L_18:
        /*002c*/ 	.word	0x00000000
        /*0030*/ 	.short	0x0001
        /*0032*/ 	.short	0x0008
        /*0034*/ 	.byte	0x00, 0xf5, 0x21, 0x00


	//----- nvinfo : EIATTR_KPARAM_INFO
	.align		4
.L_19:
        /*0038*/ 	.byte	0x04, 0x17
        /*003a*/ 	.short	(.L_21 - .L_20)
.L_20:
        /*003c*/ 	.word	0x00000000
        /*0040*/ 	.short	0x0000
        /*0042*/ 	.short	0x0000
        /*0044*/ 	.byte	0x00, 0xf5, 0x21, 0x00


	//----- nvinfo : EIATTR_SPARSE_MMA_MASK
	.align		4
.L_21:
        /*0048*/ 	.byte	0x03, 0x50
        /*004a*/ 	.short	0x0000


	//----- nvinfo : EIATTR_MAXREG_COUNT
	.align		4
        /*004c*/ 	.byte	0x03, 0x1b
        /*004e*/ 	.short	0x00ff


	//----- nvinfo : EIATTR_NUM_BARRIERS
	.align		4
        /*0050*/ 	.byte	0x02, 0x4c
        /*0052*/ 	.byte	0x01
	.zero		1


	//----- nvinfo : EIATTR_MERCURY_ISA_VERSION
	.align		4
        /*0054*/ 	.byte	0x03, 0x5f
        /*0056*/ 	.short	0x0101


	//----- nvinfo : EIATTR_VRC_CTA_INIT_COUNT
	.align		4
        /*0058*/ 	.byte	0x02, 0x4a
	.zero		1
	.zero		1


	//----- nvinfo : EIATTR_EXIT_INSTR_OFFSETS
	.align		4
        /*005c*/ 	.byte	0x04, 0x1c
        /*005e*/ 	.short	(.L_23 - .L_22)


	//   ....[0]....
.L_22:
        /*0060*/ 	.word	0x000001b0


	//   ....[1]....
        /*0064*/ 	.word	0x00000250


	//----- nvinfo : EIATTR_CBANK_PARAM_SIZE
	.align		4
.L_23:
        /*0068*/ 	.byte	0x03, 0x19
        /*006a*/ 	.short	0x0018


	//----- nvinfo : EIATTR_PARAM_CBANK
	.align		4
        /*006c*/ 	.byte	0x04, 0x0a
        /*006e*/ 	.short	(.L_25 - .L_24)
	.align		4
.L_24:
        /*0070*/ 	.word	index@(.nv.constant0._Z18transposeCoalescedPfPKfii)
        /*0074*/ 	.short	0x0380
        /*0076*/ 	.short	0x0018


	//----- nvinfo : EIATTR_SW_WAR
	.align		4
.L_25:
        /*0078*/ 	.byte	0x04, 0x36
        /*007a*/ 	.short	(.L_27 - .L_26)
.L_26:
        /*007c*/ 	.word	0x00000008
.L_27:


//--------------------- .nv.info._Z14transposeNaivePfPKfii --------------------------
	.section	.nv.info._Z14transposeNaivePfPKfii,"",@"SHT_CUDA_INFO"
	.sectionflags	@""
	.align	4


	//----- nvinfo : EIATTR_CUDA_API_VERSION
	.align		4
        /*0000*/ 	.byte	0x04, 0x37
        /*0002*/ 	.short	(.L_29 - .L_28)
.L_28:
        /*0004*/ 	.word	0x00000082


	//----- nvinfo : EIATTR_KPARAM_INFO
	.align		4
.L_29:
        /*0008*/ 	.byte	0x04, 0x17
        /*000a*/ 	.short	(.L_31 - .L_30)
.L_30:
        /*000c*/ 	.word	0x00000000
        /*0010*/ 	.short	0x0003
        /*0012*/ 	.short	0x0014
        /*0014*/ 	.byte	0x00, 0xf0, 0x11, 0x00


	//----- nvinfo : EIATTR_KPARAM_INFO
	.align		4
.L_31:
        /*0018*/ 	.byte	0x04, 0x17
        /*001a*/ 	.short	(.L_33 - .L_32)
.L_32:
        /*001c*/ 	.word	0x00000000
        /*0020*/ 	.short	0x0002
        /*0022*/ 	.short	0x0010
        /*0024*/ 	.byte	0x00, 0xf0, 0x11, 0x00


	//----- nvinfo : EIATTR_KPARAM_INFO
	.align		4
.L_33:
        /*0028*/ 	.byte	0x04, 0x17
        /*002a*/ 	.short	(.L_35 - .L_34)
.L_34:
        /*002c*/ 	.word	0x00000000
        /*0030*/ 	.short	0x0001
        /*0032*/ 	.short	0x0008
        /*0034*/ 	.byte	0x00, 0xf5, 0x21, 0x00


	//----- nvinfo : EIATTR_KPARAM_INFO
	.align		4
.L_35:
        /*0038*/ 	.byte	0x04, 0x17
        /*003a*/ 	.short	(.L_37 - .L_36)
.L_36:
        /*003c*/ 	.word	0x00000000
        /*0040*/ 	.short	0x0000
        /*0042*/ 	.short	0x0000
        /*0044*/ 	.byte	0x00, 0xf5, 0x21, 0x00


	//----- nvinfo : EIATTR_SPARSE_MMA_MASK
	.align		4
.L_37:
        /*0048*/ 	.byte	0x03, 0x50
        /*004a*/ 	.short	0x0000


	//----- nvinfo : EIATTR_MAXREG_COUNT
	.align		4
        /*004c*/ 	.byte	0x03, 0x1b
        /*004e*/ 	.short	0x00ff


	//----- nvinfo : EIATTR_MERCURY_ISA_VERSION
	.align		4
        /*0050*/ 	.byte	0x03, 0x5f
        /*0052*/ 	.short	0x0101


	//----- nvinfo : EIATTR_VRC_CTA_INIT_COUNT
	.align		4
        /*0054*/ 	.byte	0x02, 0x4a
	.zero		1
	.zero		1


	//----- nvinfo : EIATTR_EXIT_INSTR_OFFSETS
	.align		4
        /*0058*/ 	.byte	0x04, 0x1c
        /*005a*/ 	.short	(.L_39 - .L_38)


	//   ....[0]....
.L_38:
        /*005c*/ 	.word	0x000000c0


	//   ....[1]....
        /*0060*/ 	.word	0x00000160


	//----- nvinfo : EIATTR_CBANK_PARAM_SIZE
	.align		4
.L_39:
        /*0064*/ 	.byte	0x03, 0x19
        /*0066*/ 	.short	0x0018


	//----- nvinfo : EIATTR_PARAM_CBANK
	.align		4
        /*0068*/ 	.byte	0x04, 0x0a
        /*006a*/ 	.short	(.L_41 - .L_40)
	.align		4
.L_40:
        /*006c*/ 	.word	index@(.nv.constant0._Z14transposeNaivePfPKfii)
        /*0070*/ 	.short	0x0380
        /*0072*/ 	.short	0x0018


	//----- nvinfo : EIATTR_SW_WAR
	.align		4
.L_41:
        /*0074*/ 	.byte	0x04, 0x36
        /*0076*/ 	.short	(.L_43 - .L_42)
.L_42:
        /*0078*/ 	.word	0x00000008
.L_43:


//--------------------- .nv.callgraph             --------------------------
	.section	.nv.callgraph,"",@"SHT_CUDA_CALLGRAPH"
	.align	4
	.sectionentsize	8
	.align		4
        /*0000*/ 	.word	0x00000000
	.align		4
        /*0004*/ 	.word	0xffffffff
	.align		4
        /*0008*/ 	.word	0x00000000
	.align		4
        /*000c*/ 	.word	0xfffffffe
	.align		4
        /*0010*/ 	.word	0x00000000
	.align		4
        /*0014*/ 	.word	0xfffffffd
	.align		4
        /*0018*/ 	.word	0x00000000
	.align		4
        /*001c*/ 	.word	0xfffffffc


//--------------------- .text._Z18transposeCoalescedPfPKfii --------------------------
	.section	.text._Z18transposeCoalescedPfPKfii,"ax",@progbits
	.align	128
        .global         _Z18transposeCoalescedPfPKfii
        .type           _Z18transposeCoalescedPfPKfii,@function
        .size           _Z18transposeCoalescedPfPKfii,(.L_x_2 - _Z18transposeCoalescedPfPKfii)
        .other          _Z18transposeCoalescedPfPKfii,@"STO_CUDA_ENTRY STV_DEFAULT"
_Z18transposeCoalescedPfPKfii:
.text._Z18transposeCoalescedPfPKfii:
[----:B------:R-:W-:Y:S01]  /*0000*/  LDC R1, c[0x0][0x37c] ;  /* 0x0000df00ff017b82 */ /* 0x000fe20000000800 */
[----:B------:R-:W0:Y:S01]  /*0010*/  S2R R8, SR_TID.Y ;  /* 0x0000000000087919 */ /* 0x000e220000002200 */
[----:B------:R-:W1:Y:S01]  /*0020*/  LDCU.64 UR6, c[0x0][0x390] ;  /* 0x00007200ff0677ac */ /* 0x000e620008000a00 */
[----:B------:R-:W0:Y:S01]  /*0030*/  S2R R9, SR_CTAID.Y ;  /* 0x0000000000097919 */ /* 0x000e220000002600 */
[----:B------:R-:W2:Y:S01]  /*0040*/  LDCU.64 UR4, c[0x0][0x358] ;  /* 0x00006b00ff0477ac */ /* 0x000ea20008000a00 */
[----:B------:R-:W3:Y:S01]  /*0050*/  S2R R7, SR_CTAID.X ;  /* 0x0000000000077919 */ /* 0x000ee20000002500 */
[----:B------:R-:W3:Y:S01]  /*0060*/  S2R R6, SR_TID.X ;  /* 0x0000000000067919 */ /* 0x000ee20000002100 */
[----:B0-----:R-:W-:-:S05]  /*0070*/  IMAD R5, R9, 0x20, R8 ;  /* 0x0000002009057824 */ /* 0x001fca00078e0208 */
[----:B-1----:R-:W-:Y:S01]  /*0080*/  ISETP.GE.AND P0, PT, R5, UR7, PT ;  /* 0x0000000705007c0c */ /* 0x002fe2000bf06270 */
[----:B---3--:R-:W-:-:S04]  /*0090*/  IMAD R0, R7, 0x20, R6 ;  /* 0x0000002007007824 */ /* 0x008fc800078e0206 */
[----:B------:R-:W-:Y:S01]  /*00a0*/  IMAD R5, R5, UR6, R0 ;  /* 0x0000000605057c24 */ /* 0x000fe2000f8e0200 */
[----:B------:R-:W-:-:S13]  /*00b0*/  ISETP.GE.OR P0, PT, R0, UR6, P0 ;  /* 0x0000000600007c0c */ /* 0x000fda0008706670 */
[----:B------:R-:W0:Y:S02]  /*00c0*/  @!P0 LDC.64 R2, c[0x0][0x388] ;  /* 0x0000e200ff028b82 */ /* 0x000e240000000a00 */
[----:B0-----:R-:W-:-:S06]  /*00d0*/  @!P0 IMAD.WIDE R2, R5, 0x4, R2 ;  /* 0x0000000405028825 */ /* 0x001fcc00078e0202 */
[----:B--2---:R-:W2:Y:S01]  /*00e0*/  @!P0 LDG.E R2, desc[UR4][R2.64] ;  /* 0x0000000402028981 */ /* 0x004ea2000c1e1900 */
[----:B------:R-:W-:Y:S01]  /*00f0*/  @!P0 MOV R0, 0x400 ;  /* 0x0000040000008802 */ /* 0x000fe20000000f00 */
[----:B------:R-:W-:Y:S01]  /*0100*/  IMAD R7, R7, 0x20, R8 ;  /* 0x0000002007077824 */ /* 0x000fe200078e0208 */
[----:B------:R-:W-:Y:S01]  /*0110*/  LEA R4, R9, R6, 0x5 ;  /* 0x0000000609047211 */ /* 0x000fe200078e28ff */
[----:B------:R-:W0:Y:S03]  /*0120*/  @!P0 S2R R5, SR_CgaCtaId ;  /* 0x0000000000058919 */ /* 0x000e260000008800 */
[----:B------:R-:W-:-:S04]  /*0130*/  ISETP.GE.AND P1, PT, R4, UR7, PT ;  /* 0x0000000704007c0c */ /* 0x000fc8000bf26270 */
[C---:B------:R-:W-:Y:S01]  /*0140*/  ISETP.GE.OR P1, PT, R7.reuse, UR6, P1 ;  /* 0x0000000607007c0c */ /* 0x040fe20008f26670 */
[----:B------:R-:W-:Y:S01]  /*0150*/  IMAD R7, R7, UR7, R4 ;  /* 0x0000000707077c24 */ /* 0x000fe2000f8e0204 */
[----:B0-----:R-:W-:-:S05]  /*0160*/  @!P0 LEA R0, R5, R0, 0x18 ;  /* 0x0000000005008211 */ /* 0x001fca00078ec0ff */
[----:B------:R-:W-:-:S05]  /*0170*/  @!P0 IMAD R0, R8, 0x84, R0 ;  /* 0x0000008408008824 */ /* 0x000fca00078e0200 */
[----:B------:R-:W-:-:S05]  /*0180*/  @!P0 LEA R5, R6, R0, 0x2 ;  /* 0x0000000006058211 */ /* 0x000fca00078e10ff */
[----:B--2---:R0:W-:Y:S01]  /*0190*/  @!P0 STS [R5], R2 ;  /* 0x0000000205008388 */ /* 0x0041e20000000800 */
[----:B------:R-:W-:Y:S06]  /*01a0*/  BAR.SYNC.DEFER_BLOCKING 0x0 ;  /* 0x0000000000007b1d */ /* 0x000fec0000010000 */
[----:B------:R-:W-:Y:S05]  /*01b0*/  @P1 EXIT ;  /* 0x000000000000194d */ /* 0x000fea0003800000 */
[----:B------:R-:W1:Y:S01]  /*01c0*/  S2R R3, SR_CgaCtaId ;  /* 0x0000000000037919 */ /* 0x000e620000008800 */
[----:B------:R-:W-:-:S04]  /*01d0*/  MOV R0, 0x400 ;  /* 0x0000040000007802 */ /* 0x000fc80000000f00 */
[----:B-1----:R-:W-:-:S05]  /*01e0*/  LEA R3, R3, R0, 0x18 ;  /* 0x0000000003037211 */ /* 0x002fca00078ec0ff */
[----:B------:R-:W-:Y:S02]  /*01f0*/  IMAD R0, R6, 0x84, R3 ;  /* 0x0000008406007824 */ /* 0x000fe400078e0203 */
[----:B0-----:R-:W0:Y:S02]  /*0200*/  LDC.64 R2, c[0x0][0x380] ;  /* 0x0000e000ff027b82 */ /* 0x001e240000000a00 */
[----:B------:R-:W-:-:S05]  /*0210*/  IMAD R0, R8, 0x4, R0 ;  /* 0x0000000408007824 */ /* 0x000fca00078e0200 */
[----:B------:R-:W1:Y:S01]  /*0220*/  LDS R5, [R0] ;  /* 0x0000000000057984 */ /* 0x000e620000000800 */
[----:B0-----:R-:W-:-:S05]  /*0230*/  IMAD.WIDE R2, R7, 0x4, R2 ;  /* 0x0000000407027825 */ /* 0x001fca00078e0202 */
[----:B-1----:R-:W-:Y:S01]  /*0240*/  STG.E desc[UR4][R2.64], R5 ;  /* 0x0000000502007986 */ /* 0x002fe2000c101904 */
[----:B------:R-:W-:Y:S05]  /*0250*/  EXIT ;  /* 0x000000000000794d */ /* 0x000fea0003800000 */
.L_x_0:
[----:B------:R-:W-:-:S00]  /*0260*/  BRA `(.L_x_0) ;  /* 0xfffffffc00fc7947 */ /* 0x000fc0000383ffff */
[----:B------:R-:W-:-:S00]  /*0270*/  NOP ;  /* 0x0000000000007918 */ /* 0x000fc00000000000 */
        /* <DEDUP_REMOVED lines=8> */
.L_x_2:


//--------------------- .text._Z14transposeNaivePfPKfii --------------------------
	.section	.text._Z14transposeNaivePfPKfii,"ax",@progbits
	.align	128
        .global         _Z14transposeNaivePfPKfii
        .type           _Z14transposeNaivePfPKfii,@function
        .size           _Z14transposeNaivePfPKfii,(.L_x_3 - _Z14transposeNaivePfPKfii)
        .other          _Z14transposeNaivePfPKfii,@"STO_CUDA_ENTRY STV_DEFAULT"
_Z14transposeNaivePfPKfii:
.text._Z14transposeNaivePfPKfii:
[----:B------:R-:W-:Y:S01]  /*0000*/  LDC R1, c[0x0][0x37c] ;  /* 0x0000df00ff017b82 */ /* 0x000fe20000000800 */
[----:B------:R-:W0:Y:S07]  /*0010*/  S2R R2, SR_TID.Y ;  /* 0x0000000000027919 */ /* 0x000e2e0000002200 */
[----:B------:R-:W1:Y:S01]  /*0020*/  LDC R0, c[0x0][0x360] ;  /* 0x0000d800ff007b82 */ /* 0x000e620000000800 */
[----:B------:R-:W2:Y:S01]  /*0030*/  LDCU.64 UR6, c[0x0][0x390] ;  /* 0x00007200ff0677ac */ /* 0x000ea20008000a00 */
[----:B------:R-:W1:Y:S06]  /*0040*/  S2R R3, SR_TID.X ;  /* 0x0000000000037919 */ /* 0x000e6c0000002100 */
[----:B------:R-:W0:Y:S08]  /*0050*/  S2UR UR5, SR_CTAID.Y ;  /* 0x00000000000579c3 */ /* 0x000e300000002600 */
[----:B------:R-:W0:Y:S08]  /*0060*/  LDC R7, c[0x0][0x364] ;  /* 0x0000d900ff077b82 */ /* 0x000e300000000800 */
[----:B------:R-:W1:Y:S01]  /*0070*/  S2UR UR4, SR_CTAID.X ;  /* 0x00000000000479c3 */ /* 0x000e620000002500 */
[----:B0-----:R-:W-:-:S05]  /*0080*/  IMAD R7, R7, UR5, R2 ;  /* 0x0000000507077c24 */ /* 0x001fca000f8e0202 */
[----:B--2---:R-:W-:Y:S01]  /*0090*/  ISETP.GE.AND P0, PT, R7, UR7, PT ;  /* 0x0000000707007c0c */ /* 0x004fe2000bf06270 */
[----:B-1----:R-:W-:-:S05]  /*00a0*/  IMAD R0, R0, UR4, R3 ;  /* 0x0000000400007c24 */ /* 0x002fca000f8e0203 */
[----:B------:R-:W-:-:S13]  /*00b0*/  ISETP.GE.OR P0, PT, R0, UR6, P0 ;  /* 0x0000000600007c0c */ /* 0x000fda0008706670 */
[----:B------:R-:W-:Y:S05]  /*00c0*/  @P0 EXIT ;  /* 0x000000000000094d */ /* 0x000fea0003800000 */
[----:B------:R-:W0:Y:S01]  /*00d0*/  LDC.64 R2, c[0x0][0x388] ;  /* 0x0000e200ff027b82 */ /* 0x000e220000000a00 */
[----:B------:R-:W1:Y:S01]  /*00e0*/  LDCU.64 UR4, c[0x0][0x358] ;  /* 0x00006b00ff0477ac */ /* 0x000e620008000a00 */
[----:B------:R-:W-:-:S04]  /*00f0*/  IMAD R5, R7, UR6, R0 ;  /* 0x0000000607057c24 */ /* 0x000fc8000f8e0200 */
[----:B0-----:R-:W-:Y:S02]  /*0100*/  IMAD.WIDE R2, R5, 0x4, R2 ;  /* 0x0000000405027825 */ /* 0x001fe400078e0202 */
[----:B------:R-:W0:Y:S04]  /*0110*/  LDC.64 R4, c[0x0][0x380] ;  /* 0x0000e000ff047b82 */ /* 0x000e280000000a00 */
[----:B-1----:R-:W2:Y:S01]  /*0120*/  LDG.E R3, desc[UR4][R2.64] ;  /* 0x0000000402037981 */ /* 0x002ea2000c1e1900 */
[----:B------:R-:W-:-:S04]  /*0130*/  IMAD R7, R0, UR7, R7 ;  /* 0x0000000700077c24 */ /* 0x000fc8000f8e0207 */
[----:B0-----:R-:W-:-:S05]  /*0140*/  IMAD.WIDE R4, R7, 0x4, R4 ;  /* 0x0000000407047825 */ /* 0x001fca00078e0204 */
[----:B--2---:R-:W-:Y:S01]  /*0150*/  STG.E desc[UR4][R4.64], R3 ;  /* 0x0000000304007986 */ /* 0x004fe2000c101904 */
[----:B------:R-:W-:Y:S05]  /*0160*/  EXIT ;  /* 0x000000000000794d */ /* 0x000fea0003800000 */
.L_x_1:
        /* <DEDUP_REMOVED lines=9> */
.L_x_3:


//--------------------- .nv.shared._Z18transposeCoalescedPfPKfii --------------------------
	.section	.nv.shared._Z18transposeCoalescedPfPKfii,"aw",@nobits
	.sectionflags	@""
	.align	4
.nv.shared._Z18transposeCoalescedPfPKfii:
	.zero		5248


//--------------------- .nv.shared.reserved.0     --------------------------
	.section	.nv.shared.reserved.0,"aw",@nobits
	.weak		__nv_reservedSMEM_offset_0_alias
	.size		__nv_reservedSMEM_offset_0_alias, 0, 64
	.other		__nv_reservedSMEM_offset_0_alias,@"STO_CUDA_RESERVED_SHARED STV_DEFAULT"
__nv_reservedSMEM_offset_0_alias:
	.zero		0
	.zero		64


//--------------------- .nv.constant0._Z18transposeCoalescedPfPKfii --------------------------
	.section	.nv.constant0._Z18transposeCoalescedPfPKfii,"a",@progbits
	.sectionflags	@""
	.align	4
.nv.constant0._Z18transposeCoalescedPfPKfii:
	.zero		920


//--------------------- .nv.constant0._Z14transposeNaivePfPKfii --------------------------
	.section	.nv.constant0._Z14transposeNaivePfPKfii,"a",@progbits
	.sectionflags	@""
	.align	4
.nv.constant0._Z14transposeNaivePfPKfii:
	.zero		920


//--------------------- SYMBOLS --------------------------

	.type		.nv.reservedSmem.offset0,@object
	.size		.nv.reservedSmem.offset0,0x4
	.type		.nv.reservedSmem.cap,@object
	.size		.nv.reservedSmem.cap,0x4
